//
// Generated by NVIDIA NVVM Compiler
//
// Compiler Build ID: CL-36424714
// Cuda compilation tools, release 13.0, V13.0.88
// Based on NVVM 20.0.0
//

.version 9.0
.target sm_100
.address_size 64

	// .globl	_Z3addPKiS0_Pi

.visible .entry _Z3addPKiS0_Pi(
	.param .u64 .ptr .align 1 _Z3addPKiS0_Pi_param_0,
	.param .u64 .ptr .align 1 _Z3addPKiS0_Pi_param_1,
	.param .u64 .ptr .align 1 _Z3addPKiS0_Pi_param_2
)
{
	.reg .b32 	%r<8>;
	.reg .b64 	%rd<11>;

	ld.param.u64 	%rd1, [_Z3addPKiS0_Pi_param_0];
	ld.param.u64 	%rd2, [_Z3addPKiS0_Pi_param_1];
	ld.param.u64 	%rd3, [_Z3addPKiS0_Pi_param_2];
	cvta.to.global.u64 	%rd4, %rd3;
	cvta.to.global.u64 	%rd5, %rd2;
	cvta.to.global.u64 	%rd6, %rd1;
	mov.u32 	%r1, %ctaid.x;
	mov.u32 	%r2, %ntid.x;
	mov.u32 	%r3, %tid.x;
	mad.lo.s32 	%r4, %r1, %r2, %r3;
	mul.wide.u32 	%rd7, %r4, 4;
	add.s64 	%rd8, %rd6, %rd7;
	ld.global.u32 	%r5, [%rd8];
	add.s64 	%rd9, %rd5, %rd7;
	ld.global.u32 	%r6, [%rd9];
	add.s32 	%r7, %r6, %r5;
	add.s64 	%rd10, %rd4, %rd7;
	st.global.u32 	[%rd10], %r7;
	ret;

}
	// .globl	_Z8subtractPKiS0_Pi
.visible .entry _Z8subtractPKiS0_Pi(
	.param .u64 .ptr .align 1 _Z8subtractPKiS0_Pi_param_0,
	.param .u64 .ptr .align 1 _Z8subtractPKiS0_Pi_param_1,
	.param .u64 .ptr .align 1 _Z8subtractPKiS0_Pi_param_2
)
{
	.reg .b32 	%r<8>;
	.reg .b64 	%rd<11>;

	ld.param.u64 	%rd1, [_Z8subtractPKiS0_Pi_param_0];
	ld.param.u64 	%rd2, [_Z8subtractPKiS0_Pi_param_1];
	ld.param.u64 	%rd3, [_Z8subtractPKiS0_Pi_param_2];
	cvta.to.global.u64 	%rd4, %rd3;
	cvta.to.global.u64 	%rd5, %rd2;
	cvta.to.global.u64 	%rd6, %rd1;
	mov.u32 	%r1, %ctaid.x;
	mov.u32 	%r2, %ntid.x;
	mov.u32 	%r3, %tid.x;
	mad.lo.s32 	%r4, %r1, %r2, %r3;
	mul.wide.u32 	%rd7, %r4, 4;
	add.s64 	%rd8, %rd6, %rd7;
	ld.global.u32 	%r5, [%rd8];
	add.s64 	%rd9, %rd5, %rd7;
	ld.global.u32 	%r6, [%rd9];
	sub.s32 	%r7, %r5, %r6;
	add.s64 	%rd10, %rd4, %rd7;
	st.global.u32 	[%rd10], %r7;
	ret;

}
	// .globl	_Z8multiplyPKiS0_Pi
.visible .entry _Z8multiplyPKiS0_Pi(
	.param .u64 .ptr .align 1 _Z8multiplyPKiS0_Pi_param_0,
	.param .u64 .ptr .align 1 _Z8multiplyPKiS0_Pi_param_1,
	.param .u64 .ptr .align 1 _Z8multiplyPKiS0_Pi_param_2
)
{
	.reg .b32 	%r<8>;
	.reg .b64 	%rd<11>;

	ld.param.u64 	%rd1, [_Z8multiplyPKiS0_Pi_param_0];
	ld.param.u64 	%rd2, [_Z8multiplyPKiS0_Pi_param_1];
	ld.param.u64 	%rd3, [_Z8multiplyPKiS0_Pi_param_2];
	cvta.to.global.u64 	%rd4, %rd3;
	cvta.to.global.u64 	%rd5, %rd2;
	cvta.to.global.u64 	%rd6, %rd1;
	mov.u32 	%r1, %ctaid.x;
	mov.u32 	%r2, %ntid.x;
	mov.u32 	%r3, %tid.x;
	mad.lo.s32 	%r4, %r1, %r2, %r3;
	mul.wide.u32 	%rd7, %r4, 4;
	add.s64 	%rd8, %rd6, %rd7;
	ld.global.u32 	%r5, [%rd8];
	add.s64 	%rd9, %rd5, %rd7;
	ld.global.u32 	%r6, [%rd9];
	mul.lo.s32 	%r7, %r6, %r5;
	add.s64 	%rd10, %rd4, %rd7;
	st.global.u32 	[%rd10], %r7;
	ret;

}
	// .globl	_Z6moduloPKiS0_Pi
.visible .entry _Z6moduloPKiS0_Pi(
	.param .u64 .ptr .align 1 _Z6moduloPKiS0_Pi_param_0,
	.param .u64 .ptr .align 1 _Z6moduloPKiS0_Pi_param_1,
	.param .u64 .ptr .align 1 _Z6moduloPKiS0_Pi_param_2
)
{
	.reg .b32 	%r<8>;
	.reg .b64 	%rd<11>;

	ld.param.u64 	%rd1, [_Z6moduloPKiS0_Pi_param_0];
	ld.param.u64 	%rd2, [_Z6moduloPKiS0_Pi_param_1];
	ld.param.u64 	%rd3, [_Z6moduloPKiS0_Pi_param_2];
	cvta.to.global.u64 	%rd4, %rd3;
	cvta.to.global.u64 	%rd5, %rd2;
	cvta.to.global.u64 	%rd6, %rd1;
	mov.u32 	%r1, %ctaid.x;
	mov.u32 	%r2, %ntid.x;
	mov.u32 	%r3, %tid.x;
	mad.lo.s32 	%r4, %r1, %r2, %r3;
	mul.wide.u32 	%rd7, %r4, 4;
	add.s64 	%rd8, %rd6, %rd7;
	ld.global.u32 	%r5, [%rd8];
	add.s64 	%rd9, %rd5, %rd7;
	ld.global.u32 	%r6, [%rd9];
	rem.s32 	%r7, %r5, %r6;
	add.s64 	%rd10, %rd4, %rd7;
	st.global.u32 	[%rd10], %r7;
	ret;

}
	// .globl	_Z6caeserPKcPci
.visible .entry _Z6caeserPKcPci(
	.param .u64 .ptr .align 1 _Z6caeserPKcPci_param_0,
	.param .u64 .ptr .align 1 _Z6caeserPKcPci_param_1,
	.param .u32 _Z6caeserPKcPci_param_2
)
{
	.reg .b16 	%rs<4>;
	.reg .b32 	%r<5>;
	.reg .b64 	%rd<8>;

	ld.param.u64 	%rd1, [_Z6caeserPKcPci_param_0];
	ld.param.u64 	%rd2, [_Z6caeserPKcPci_param_1];
	ld.param.u8 	%rs1, [_Z6caeserPKcPci_param_2];
	cvta.to.global.u64 	%rd3, %rd2;
	cvta.to.global.u64 	%rd4, %rd1;
	mov.u32 	%r1, %ctaid.x;
	mov.u32 	%r2, %ntid.x;
	mov.u32 	%r3, %tid.x;
	mad.lo.s32 	%r4, %r1, %r2, %r3;
	cvt.u64.u32 	%rd5, %r4;
	add.s64 	%rd6, %rd4, %rd5;
	ld.global.u8 	%rs2, [%rd6];
	add.s16 	%rs3, %rs2, %rs1;
	add.s64 	%rd7, %rd3, %rd5;
	st.global.u8 	[%rd7], %rs3;
	ret;

}


// ===== COMPILED SASS (sm_100) =====

	.target	sm_100

	.elftype	@"ET_EXEC"


//--------------------- .note.nv.tkinfo           --------------------------
	.section	.note.nv.tkinfo,"",@"SHT_NOTE"
	.sectionflags	@"SHF_NOTE_NV_TKINFO"
	.tkinfo
        /*0018*/ 	.word	0x00000002
        /*0030*/ 	.string	""
        /*0030*/ 	.string	"ptxas"
        /*0030*/ 	.string	"Cuda compilation tools, release 13.0, V13.0.88"
        /*0030*/ 	.string	"Build cuda_13.0.r13.0/compiler.36424714_0"
        /*0030*/ 	.string	"-arch sm_100 -m 64 "



//--------------------- .note.nv.cuinfo           --------------------------
	.section	.note.nv.cuinfo,"",@"SHT_NOTE"
	.sectionflags	@"SHF_NOTE_NV_CUINFO"
        /*0018*/ 	.short	0x0002
        /*001a*/ 	.short	0x0064
        /*001c*/ 	.short	0x0082
	.zero		2


//--------------------- .nv.info                  --------------------------
	.section	.nv.info,"",@"SHT_CUDA_INFO"
	.align	4


	//----- nvinfo : EIATTR_REGCOUNT
	.align		4
        /*0000*/ 	.byte	0x04, 0x2f
        /*0002*/ 	.short	(.L_1 - .L_0)
	.align		4
.L_0:
        /*0004*/ 	.word	index@(_Z3addPKiS0_Pi)
        /*0008*/ 	.word	0x0000000c


	//----- nvinfo : EIATTR_FRAME_SIZE
	.align		4
.L_1:
        /*000c*/ 	.byte	0x04, 0x11
        /*000e*/ 	.short	(.L_3 - .L_2)
	.align		4
.L_2:
        /*0010*/ 	.word	index@(_Z3addPKiS0_Pi)
        /*0014*/ 	.word	0x00000000


	//----- nvinfo : EIATTR_REGCOUNT
	.align		4
.L_3:
        /*0018*/ 	.byte	0x04, 0x2f
        /*001a*/ 	.short	(.L_5 - .L_4)
	.align		4
.L_4:
        /*001c*/ 	.word	index@(_Z8subtractPKiS0_Pi)
        /*0020*/ 	.word	0x0000000c


	//----- nvinfo : EIATTR_FRAME_SIZE
	.align		4
.L_5:
        /*0024*/ 	.byte	0x04, 0x11
        /*0026*/ 	.short	(.L_7 - .L_6)
	.align		4
.L_6:
        /*0028*/ 	.word	index@(_Z8subtractPKiS0_Pi)
        /*002c*/ 	.word	0x00000000


	//----- nvinfo : EIATTR_REGCOUNT
	.align		4
.L_7:
        /*0030*/ 	.byte	0x04, 0x2f
        /*0032*/ 	.short	(.L_9 - .L_8)
	.align		4
.L_8:
        /*0034*/ 	.word	index@(_Z8multiplyPKiS0_Pi)
        /*0038*/ 	.word	0x0000000c


	//----- nvinfo : EIATTR_FRAME_SIZE
	.align		4
.L_9:
        /*003c*/ 	.byte	0x04, 0x11
        /*003e*/ 	.short	(.L_11 - .L_10)
	.align		4
.L_10:
        /*0040*/ 	.word	index@(_Z8multiplyPKiS0_Pi)
        /*0044*/ 	.word	0x00000000


	//----- nvinfo : EIATTR_REGCOUNT
	.align		4
.L_11:
        /*0048*/ 	.byte	0x04, 0x2f
        /*004a*/ 	.short	(.L_13 - .L_12)
	.align		4
.L_12:
        /*004c*/ 	.word	index@(_Z6moduloPKiS0_Pi)
        /*0050*/ 	.word	0x0000000d


	//----- nvinfo : EIATTR_FRAME_SIZE
	.align		4
.L_13:
        /*0054*/ 	.byte	0x04, 0x11
        /*0056*/ 	.short	(.L_15 - .L_14)
	.align		4
.L_14:
        /*0058*/ 	.word	index@(_Z6moduloPKiS0_Pi)
        /*005c*/ 	.word	0x00000000


	//----- nvinfo : EIATTR_REGCOUNT
	.align		4
.L_15:
        /*0060*/ 	.byte	0x04, 0x2f
        /*0062*/ 	.short	(.L_17 - .L_16)
	.align		4
.L_16:
        /*0064*/ 	.word	index@(_Z6caeserPKcPci)
        /*0068*/ 	.word	0x0000000a


	//----- nvinfo : EIATTR_FRAME_SIZE
	.align		4
.L_17:
        /*006c*/ 	.byte	0x04, 0x11
        /*006e*/ 	.short	(.L_19 - .L_18)
	.align		4
.L_18:
        /*0070*/ 	.word	index@(_Z6caeserPKcPci)
        /*0074*/ 	.word	0x00000000


	//----- nvinfo : EIATTR_MIN_STACK_SIZE
	.align		4
.L_19:
        /*0078*/ 	.byte	0x04, 0x12
        /*007a*/ 	.short	(.L_21 - .L_20)
	.align		4
.L_20:
        /*007c*/ 	.word	index@(_Z6caeserPKcPci)
        /*0080*/ 	.word	0x00000000


	//----- nvinfo : EIATTR_MIN_STACK_SIZE
	.align		4
.L_21:
        /*0084*/ 	.byte	0x04, 0x12
        /*0086*/ 	.short	(.L_23 - .L_22)
	.align		4
.L_22:
        /*0088*/ 	.word	index@(_Z6moduloPKiS0_Pi)
        /*008c*/ 	.word	0x00000000


	//----- nvinfo : EIATTR_MIN_STACK_SIZE
	.align		4
.L_23:
        /*0090*/ 	.byte	0x04, 0x12
        /*0092*/ 	.short	(.L_25 - .L_24)
	.align		4
.L_24:
        /*0094*/ 	.word	index@(_Z8multiplyPKiS0_Pi)
        /*0098*/ 	.word	0x00000000


	//----- nvinfo : EIATTR_MIN_STACK_SIZE
	.align		4
.L_25:
        /*009c*/ 	.byte	0x04, 0x12
        /*009e*/ 	.short	(.L_27 - .L_26)
	.align		4
.L_26:
        /*00a0*/ 	.word	index@(_Z8subtractPKiS0_Pi)
        /*00a4*/ 	.word	0x00000000


	//----- nvinfo : EIATTR_MIN_STACK_SIZE
	.align		4
.L_27:
        /*00a8*/ 	.byte	0x04, 0x12
        /*00aa*/ 	.short	(.L_29 - .L_28)
	.align		4
.L_28:
        /*00ac*/ 	.word	index@(_Z3addPKiS0_Pi)
        /*00b0*/ 	.word	0x00000000
.L_29:


//--------------------- .nv.compat                --------------------------
	.section	.nv.compat,"",@"SHT_CUDA_COMPAT_INFO"
	.align	4
        /*0000*/ 	.byte	0x02, 0x09, 0x00, 0x00, 0x02, 0x02, 0x01, 0x00, 0x02, 0x05, 0x05, 0x00, 0x03, 0x07, 0x01, 0x01
        /*0010*/ 	.byte	0x02, 0x03, 0x00, 0x00, 0x02, 0x06, 0x01, 0x00, 0x04, 0x0b, 0x08, 0x00, 0x09, 0x00, 0x00, 0x00
        /*0020*/ 	.byte	0x00, 0x00, 0x00, 0x00


//--------------------- .nv.info._Z6caeserPKcPci  --------------------------
	.section	.nv.info._Z6caeserPKcPci,"",@"SHT_CUDA_INFO"
	.sectionflags	@""
	.align	4


	//----- nvinfo : EIATTR_CUDA_API_VERSION
	.align		4
        /*0000*/ 	.byte	0x04, 0x37
        /*0002*/ 	.short	(.L_31 - .L_30)
.L_30:
        /*0004*/ 	.word	0x00000082


	//----- nvinfo : EIATTR_KPARAM_INFO
	.align		4
.L_31:
        /*0008*/ 	.byte	0x04, 0x17
        /*000a*/ 	.short	(.L_33 - .L_32)
.L_32:
        /*000c*/ 	.word	0x00000000
        /*0010*/ 	.short	0x0002
        /*0012*/ 	.short	0x0010
        /*0014*/ 	.byte	0x00, 0xf0, 0x11, 0x00


	//----- nvinfo : EIATTR_KPARAM_INFO
	.align		4
.L_33:
        /*0018*/ 	.byte	0x04, 0x17
        /*001a*/ 	.short	(.L_35 - .L_34)
.L_34:
        /*001c*/ 	.word	0x00000000
        /*0020*/ 	.short	0x0001
        /*0022*/ 	.short	0x0008
        /*0024*/ 	.byte	0x00, 0xf5, 0x21, 0x00


	//----- nvinfo : EIATTR_KPARAM_INFO
	.align		4
.L_35:
        /*0028*/ 	.byte	0x04, 0x17
        /*002a*/ 	.short	(.L_37 - .L_36)
.L_36:
        /*002c*/ 	.word	0x00000000
        /*0030*/ 	.short	0x0000
        /*0032*/ 	.short	0x0000
        /*0034*/ 	.byte	0x00, 0xf5, 0x21, 0x00


	//----- nvinfo : EIATTR_SPARSE_MMA_MASK
	.align		4
.L_37:
        /*0038*/ 	.byte	0x03, 0x50
        /*003a*/ 	.short	0x0000


	//----- nvinfo : EIATTR_MAXREG_COUNT
	.align		4
        /*003c*/ 	.byte	0x03, 0x1b
        /*003e*/ 	.short	0x00ff


	//----- nvinfo : EIATTR_MERCURY_ISA_VERSION
	.align		4
        /*0040*/ 	.byte	0x03, 0x5f
        /*0042*/ 	.short	0x0101


	//----- nvinfo : EIATTR_VRC_CTA_INIT_COUNT
	.align		4
        /*0044*/ 	.byte	0x02, 0x4a
	.zero		1
	.zero		1


	//----- nvinfo : EIATTR_EXIT_INSTR_OFFSETS
	.align		4
        /*0048*/ 	.byte	0x04, 0x1c
        /*004a*/ 	.short	(.L_39 - .L_38)


	//   ....[0]....
.L_38:
        /*004c*/ 	.word	0x000000f0


	//----- nvinfo : EIATTR_CBANK_PARAM_SIZE
	.align		4
.L_39:
        /*0050*/ 	.byte	0x03, 0x19
        /*0052*/ 	.short	0x0014


	//----- nvinfo : EIATTR_PARAM_CBANK
	.align		4
        /*0054*/ 	.byte	0x04, 0x0a
        /*0056*/ 	.short	(.L_41 - .L_40)
	.align		4
.L_40:
        /*0058*/ 	.word	index@(.nv.constant0._Z6caeserPKcPci)
        /*005c*/ 	.short	0x0380
        /*005e*/ 	.short	0x0014


	//----- nvinfo : EIATTR_SW_WAR
	.align		4
.L_41:
        /*0060*/ 	.byte	0x04, 0x36
        /*0062*/ 	.short	(.L_43 - .L_42)
.L_42:
        /*0064*/ 	.word	0x00000008
.L_43:


//--------------------- .nv.info._Z6moduloPKiS0_Pi --------------------------
	.section	.nv.info._Z6moduloPKiS0_Pi,"",@"SHT_CUDA_INFO"
	.sectionflags	@""
	.align	4


	//----- nvinfo : EIATTR_CUDA_API_VERSION
	.align		4
        /*0000*/ 	.byte	0x04, 0x37
        /*0002*/ 	.short	(.L_45 - .L_44)
.L_44:
        /*0004*/ 	.word	0x00000082


	//----- nvinfo : EIATTR_KPARAM_INFO
	.align		4
.L_45:
        /*0008*/ 	.byte	0x04, 0x17
        /*000a*/ 	.short	(.L_47 - .L_46)
.L_46:
        /*000c*/ 	.word	0x00000000
        /*0010*/ 	.short	0x0002
        /*0012*/ 	.short	0x0010
        /*0014*/ 	.byte	0x00, 0xf5, 0x21, 0x00


	//----- nvinfo : EIATTR_KPARAM_INFO
	.align		4
.L_47:
        /*0018*/ 	.byte	0x04, 0x17
        /*001a*/ 	.short	(.L_49 - .L_48)
.L_48:
        /*001c*/ 	.word	0x00000000
        /*0020*/ 	.short	0x0001
        /*0022*/ 	.short	0x0008
        /*0024*/ 	.byte	0x00, 0xf5, 0x21, 0x00


	//----- nvinfo : EIATTR_KPARAM_INFO
	.align		4
.L_49:
        /*0028*/ 	.byte	0x04, 0x17
        /*002a*/ 	.short	(.L_51 - .L_50)
.L_50:
        /*002c*/ 	.word	0x00000000
        /*0030*/ 	.short	0x0000
        /*0032*/ 	.short	0x0000
        /*0034*/ 	.byte	0x00, 0xf5, 0x21, 0x00


	//----- nvinfo : EIATTR_SPARSE_MMA_MASK
	.align		4
.L_51:
        /*0038*/ 	.byte	0x03, 0x50
        /*003a*/ 	.short	0x0000


	//----- nvinfo : EIATTR_MAXREG_COUNT
	.align		4
        /*003c*/ 	.byte	0x03, 0x1b
        /*003e*/ 	.short	0x00ff


	//----- nvinfo : EIATTR_MERCURY_ISA_VERSION
	.align		4
        /*0040*/ 	.byte	0x03, 0x5f
        /*0042*/ 	.short	0x0101


	//----- nvinfo : EIATTR_VRC_CTA_INIT_COUNT
	.align		4
        /*0044*/ 	.byte	0x02, 0x4a
	.zero		1
	.zero		1


	//----- nvinfo : EIATTR_EXIT_INSTR_OFFSETS
	.align		4
        /*0048*/ 	.byte	0x04, 0x1c
        /*004a*/ 	.short	(.L_53 - .L_52)


	//   ....[0]....
.L_52:
        /*004c*/ 	.word	0x00000250


	//----- nvinfo : EIATTR_CBANK_PARAM_SIZE
	.align		4
.L_53:
        /*0050*/ 	.byte	0x03, 0x19
        /*0052*/ 	.short	0x0018


	//----- nvinfo : EIATTR_PARAM_CBANK
	.align		4
        /*0054*/ 	.byte	0x04, 0x0a
        /*0056*/ 	.short	(.L_55 - .L_54)
	.align		4
.L_54:
        /*0058*/ 	.word	index@(.nv.constant0._Z6moduloPKiS0_Pi)
        /*005c*/ 	.short	0x0380
        /*005e*/ 	.short	0x0018


	//----- nvinfo : EIATTR_SW_WAR
	.align		4
.L_55:
        /*0060*/ 	.byte	0x04, 0x36
        /*0062*/ 	.short	(.L_57 - .L_56)
.L_56:
        /*0064*/ 	.word	0x00000008
.L_57:


//--------------------- .nv.info._Z8multiplyPKiS0_Pi --------------------------
	.section	.nv.info._Z8multiplyPKiS0_Pi,"",@"SHT_CUDA_INFO"
	.sectionflags	@""
	.align	4


	//----- nvinfo : EIATTR_CUDA_API_VERSION
	.align		4
        /*0000*/ 	.byte	0x04, 0x37
        /*0002*/ 	.short	(.L_59 - .L_58)
.L_58:
        /*0004*/ 	.word	0x00000082


	//----- nvinfo : EIATTR_KPARAM_INFO
	.align		4
.L_59:
        /*0008*/ 	.byte	0x04, 0x17
        /*000a*/ 	.short	(.L_61 - .L_60)
.L_60:
        /*000c*/ 	.word	0x00000000
        /*0010*/ 	.short	0x0002
        /*0012*/ 	.short	0x0010
        /*0014*/ 	.byte	0x00, 0xf5, 0x21, 0x00


	//----- nvinfo : EIATTR_KPARAM_INFO
	.align		4
.L_61:
        /*0018*/ 	.byte	0x04, 0x17
        /*001a*/ 	.short	(.L_63 - .L_62)
.L_62:
        /*001c*/ 	.word	0x00000000
        /*0020*/ 	.short	0x0001
        /*0022*/ 	.short	0x0008
        /*0024*/ 	.byte	0x00, 0xf5, 0x21, 0x00


	//----- nvinfo : EIATTR_KPARAM_INFO
	.align		4
.L_63:
        /*0028*/ 	.byte	0x04, 0x17
        /*002a*/ 	.short	(.L_65 - .L_64)
.L_64:
        /*002c*/ 	.word	0x00000000
        /*0030*/ 	.short	0x0000
        /*0032*/ 	.short	0x0000
        /*0034*/ 	.byte	0x00, 0xf5, 0x21, 0x00


	//----- nvinfo : EIATTR_SPARSE_MMA_MASK
	.align		4
.L_65:
        /*0038*/ 	.byte	0x03, 0x50
        /*003a*/ 	.short	0x0000


	//----- nvinfo : EIATTR_MAXREG_COUNT
	.align		4
        /*003c*/ 	.byte	0x03, 0x1b
        /*003e*/ 	.short	0x00ff


	//----- nvinfo : EIATTR_MERCURY_ISA_VERSION
	.align		4
        /*0040*/ 	.byte	0x03, 0x5f
        /*0042*/ 	.short	0x0101


	//----- nvinfo : EIATTR_VRC_CTA_INIT_COUNT
	.align		4
        /*0044*/ 	.byte	0x02, 0x4a
	.zero		1
	.zero		1


	//----- nvinfo : EIATTR_EXIT_INSTR_OFFSETS
	.align		4
        /*0048*/ 	.byte	0x04, 0x1c
        /*004a*/ 	.short	(.L_67 - .L_66)


	//   ....[0]....
.L_66:
        /*004c*/ 	.word	0x00000100


	//----- nvinfo : EIATTR_CBANK_PARAM_SIZE
	.align		4
.L_67:
        /*0050*/ 	.byte	0x03, 0x19
        /*0052*/ 	.short	0x0018


	//----- nvinfo : EIATTR_PARAM_CBANK
	.align		4
        /*0054*/ 	.byte	0x04, 0x0a
        /*0056*/ 	.short	(.L_69 - .L_68)
	.align		4
.L_68:
        /*0058*/ 	.word	index@(.nv.constant0._Z8multiplyPKiS0_Pi)
        /*005c*/ 	.short	0x0380
        /*005e*/ 	.short	0x0018


	//----- nvinfo : EIATTR_SW_WAR
	.align		4
.L_69:
        /*0060*/ 	.byte	0x04, 0x36
        /*0062*/ 	.short	(.L_71 - .L_70)
.L_70:
        /*0064*/ 	.word	0x00000008
.L_71:


//--------------------- .nv.info._Z8subtractPKiS0_Pi --------------------------
	.section	.nv.info._Z8subtractPKiS0_Pi,"",@"SHT_CUDA_INFO"
	.sectionflags	@""
	.align	4


	//----- nvinfo : EIATTR_CUDA_API_VERSION
	.align		4
        /*0000*/ 	.byte	0x04, 0x37
        /*0002*/ 	.short	(.L_73 - .L_72)
.L_72:
        /*0004*/ 	.word	0x00000082


	//----- nvinfo : EIATTR_KPARAM_INFO
	.align		4
.L_73:
        /*0008*/ 	.byte	0x04, 0x17
        /*000a*/ 	.short	(.L_75 - .L_74)
.L_74:
        /*000c*/ 	.word	0x00000000
        /*0010*/ 	.short	0x0002
        /*0012*/ 	.short	0x0010
        /*0014*/ 	.byte	0x00, 0xf5, 0x21, 0x00


	//----- nvinfo : EIATTR_KPARAM_INFO
	.align		4
.L_75:
        /*0018*/ 	.byte	0x04, 0x17
        /*001a*/ 	.short	(.L_77 - .L_76)
.L_76:
        /*001c*/ 	.word	0x00000000
        /*0020*/ 	.short	0x0001
        /*0022*/ 	.short	0x0008
        /*0024*/ 	.byte	0x00, 0xf5, 0x21, 0x00


	//----- nvinfo : EIATTR_KPARAM_INFO
	.align		4
.L_77:
        /*0028*/ 	.byte	0x04, 0x17
        /*002a*/ 	.short	(.L_79 - .L_78)
.L_78:
        /*002c*/ 	.word	0x00000000
        /*0030*/ 	.short	0x0000
        /*0032*/ 	.short	0x0000
        /*0034*/ 	.byte	0x00, 0xf5, 0x21, 0x00


	//----- nvinfo : EIATTR_SPARSE_MMA_MASK
	.align		4
.L_79:
        /*0038*/ 	.byte	0x03, 0x50
        /*003a*/ 	.short	0x0000


	//----- nvinfo : EIATTR_MAXREG_COUNT
	.align		4
        /*003c*/ 	.byte	0x03, 0x1b
        /*003e*/ 	.short	0x00ff


	//----- nvinfo : EIATTR_MERCURY_ISA_VERSION
	.align		4
        /*0040*/ 	.byte	0x03, 0x5f
        /*0042*/ 	.short	0x0101


	//----- nvinfo : EIATTR_VRC_CTA_INIT_COUNT
	.align		4
        /*0044*/ 	.byte	0x02, 0x4a
	.zero		1
	.zero		1


	//----- nvinfo : EIATTR_EXIT_INSTR_OFFSETS
	.align		4
        /*0048*/ 	.byte	0x04, 0x1c
        /*004a*/ 	.short	(.L_81 - .L_80)


	//   ....[0]....
.L_80:
        /*004c*/ 	.word	0x00000100


	//----- nvinfo : EIATTR_CBANK_PARAM_SIZE
	.align		4
.L_81:
        /*0050*/ 	.byte	0x03, 0x19
        /*0052*/ 	.short	0x0018


	//----- nvinfo : EIATTR_PARAM_CBANK
	.align		4
        /*0054*/ 	.byte	0x04, 0x0a
        /*0056*/ 	.short	(.L_83 - .L_82)
	.align		4
.L_82:
        /*0058*/ 	.word	index@(.nv.constant0._Z8subtractPKiS0_Pi)
        /*005c*/ 	.short	0x0380
        /*005e*/ 	.short	0x0018


	//----- nvinfo : EIATTR_SW_WAR
	.align		4
.L_83:
        /*0060*/ 	.byte	0x04, 0x36
        /*0062*/ 	.short	(.L_85 - .L_84)
.L_84:
        /*0064*/ 	.word	0x00000008
.L_85:


//--------------------- .nv.info._Z3addPKiS0_Pi   --------------------------
	.section	.nv.info._Z3addPKiS0_Pi,"",@"SHT_CUDA_INFO"
	.sectionflags	@""
	.align	4


	//----- nvinfo : EIATTR_CUDA_API_VERSION
	.align		4
        /*0000*/ 	.byte	0x04, 0x37
        /*0002*/ 	.short	(.L_87 - .L_86)
.L_86:
        /*0004*/ 	.word	0x00000082


	//----- nvinfo : EIATTR_KPARAM_INFO
	.align		4
.L_87:
        /*0008*/ 	.byte	0x04, 0x17
        /*000a*/ 	.short	(.L_89 - .L_88)
.L_88:
        /*000c*/ 	.word	0x00000000
        /*0010*/ 	.short	0x0002
        /*0012*/ 	.short	0x0010
        /*0014*/ 	.byte	0x00, 0xf5, 0x21, 0x00


	//----- nvinfo : EIATTR_KPARAM_INFO
	.align		4
.L_89:
        /*0018*/ 	.byte	0x04, 0x17
        /*001a*/ 	.short	(.L_91 - .L_90)
.L_90:
        /*001c*/ 	.word	0x00000000
        /*0020*/ 	.short	0x0001
        /*0022*/ 	.short	0x0008
        /*0024*/ 	.byte	0x00, 0xf5, 0x21, 0x00


	//----- nvinfo : EIATTR_KPARAM_INFO
	.align		4
.L_91:
        /*0028*/ 	.byte	0x04, 0x17
        /*002a*/ 	.short	(.L_93 - .L_92)
.L_92:
        /*002c*/ 	.word	0x00000000
        /*0030*/ 	.short	0x0000
        /*0032*/ 	.short	0x0000
        /*0034*/ 	.byte	0x00, 0xf5, 0x21, 0x00


	//----- nvinfo : EIATTR_SPARSE_MMA_MASK
	.align		4
.L_93:
        /*0038*/ 	.byte	0x03, 0x50
        /*003a*/ 	.short	0x0000


	//----- nvinfo : EIATTR_MAXREG_COUNT
	.align		4
        /*003c*/ 	.byte	0x03, 0x1b
        /*003e*/ 	.short	0x00ff


	//----- nvinfo : EIATTR_MERCURY_ISA_VERSION
	.align		4
        /*0040*/ 	.byte	0x03, 0x5f
        /*0042*/ 	.short	0x0101


	//----- nvinfo : EIATTR_VRC_CTA_INIT_COUNT
	.align		4
        /*0044*/ 	.byte	0x02, 0x4a
	.zero		1
	.zero		1


	//----- nvinfo : EIATTR_EXIT_INSTR_OFFSETS
	.align		4
        /*0048*/ 	.byte	0x04, 0x1c
        /*004a*/ 	.short	(.L_95 - .L_94)


	//   ....[0]....
.L_94:
        /*004c*/ 	.word	0x00000100


	//----- nvinfo : EIATTR_CBANK_PARAM_SIZE
	.align		4
.L_95:
        /*0050*/ 	.byte	0x03, 0x19
        /*0052*/ 	.short	0x0018


	//----- nvinfo : EIATTR_PARAM_CBANK
	.align		4
        /*0054*/ 	.byte	0x04, 0x0a
        /*0056*/ 	.short	(.L_97 - .L_96)
	.align		4
.L_96:
        /*0058*/ 	.word	index@(.nv.constant0._Z3addPKiS0_Pi)
        /*005c*/ 	.short	0x0380
        /*005e*/ 	.short	0x0018


	//----- nvinfo : EIATTR_SW_WAR
	.align		4
.L_97:
        /*0060*/ 	.byte	0x04, 0x36
        /*0062*/ 	.short	(.L_99 - .L_98)
.L_98:
        /*0064*/ 	.word	0x00000008
.L_99:


//--------------------- .nv.callgraph             --------------------------
	.section	.nv.callgraph,"",@"SHT_CUDA_CALLGRAPH"
	.align	4
	.sectionentsize	8
	.align		4
        /*0000*/ 	.word	0x00000000
	.align		4
        /*0004*/ 	.word	0xffffffff
	.align		4
        /*0008*/ 	.word	0x00000000
	.align		4
        /*000c*/ 	.word	0xfffffffe
	.align		4
        /*0010*/ 	.word	0x00000000
	.align		4
        /*0014*/ 	.word	0xfffffffd
	.align		4
        /*0018*/ 	.word	0x00000000
	.align		4
        /*001c*/ 	.word	0xfffffffc


//--------------------- .text._Z6caeserPKcPci     --------------------------
	.section	.text._Z6caeserPKcPci,"ax",@progbits
	.align	128
        .global         _Z6caeserPKcPci
        .type           _Z6caeserPKcPci,@function
        .size           _Z6caeserPKcPci,(.L_x_5 - _Z6caeserPKcPci)
        .other          _Z6caeserPKcPci,@"STO_CUDA_ENTRY STV_DEFAULT"
_Z6caeserPKcPci:
.text._Z6caeserPKcPci:
[----:B------:R-:W-:Y:S01]  /*0000*/  LDC R1, c[0x0][0x37c] ;  /* 0x0000df00ff017b82 */ /* 0x000fe20000000800 */
[----:B------:R-:W0:Y:S07]  /*0010*/  S2R R3, SR_TID.X ;  /* 0x0000000000037919 */ /* 0x000e2e0000002100 */
[----:B------:R-:W0:Y:S01]  /*0020*/  S2UR UR6, SR_CTAID.X ;  /* 0x00000000000679c3 */ /* 0x000e220000002500 */
[----:B------:R-:W1:Y:S01]  /*0030*/  LDCU.128 UR8, c[0x0][0x380] ;  /* 0x00007000ff0877ac */ /* 0x000e620008000c00 */
[----:B------:R-:W2:Y:S06]  /*0040*/  LDCU.64 UR4, c[0x0][0x358] ;  /* 0x00006b00ff0477ac */ /* 0x000eac0008000a00 */
[----:B------:R-:W0:Y:S02]  /*0050*/  LDC R4, c[0x0][0x360] ;  /* 0x0000d800ff047b82 */ /* 0x000e240000000800 */
[----:B0-----:R-:W-:Y:S01]  /*0060*/  IMAD R4, R4, UR6, R3 ;  /* 0x0000000604047c24 */ /* 0x001fe2000f8e0203 */
[----:B------:R-:W0:Y:S04]  /*0070*/  LDCU.U8 UR6, c[0x0][0x390] ;  /* 0x00007200ff0677ac */ /* 0x000e280008000000 */
[----:B-1----:R-:W-:-:S05]  /*0080*/  IADD3 R2, P0, PT, R4, UR8, RZ ;  /* 0x0000000804027c10 */ /* 0x002fca000ff1e0ff */
[----:B------:R-:W-:-:S05]  /*0090*/  IMAD.X R3, RZ, RZ, UR9, P0 ;  /* 0x00000009ff037e24 */ /* 0x000fca00080e06ff */
[----:B--2---:R-:W0:Y:S01]  /*00a0*/  LDG.E.U8 R2, desc[UR4][R2.64] ;  /* 0x0000000402027981 */ /* 0x004e22000c1e1100 */
[----:B------:R-:W-:-:S04]  /*00b0*/  IADD3 R4, P0, PT, R4, UR10, RZ ;  /* 0x0000000a04047c10 */ /* 0x000fc8000ff1e0ff */
[----:B------:R-:W-:Y:S01]  /*00c0*/  IADD3.X R5, PT, PT, RZ, UR11, RZ, P0, !PT ;  /* 0x0000000bff057c10 */ /* 0x000fe200087fe4ff */
[----:B0-----:R-:W-:-:S05]  /*00d0*/  VIADD R7, R2, UR6 ;  /* 0x0000000602077c36 */ /* 0x001fca0008000000 */
[----:B------:R-:W-:Y:S01]  /*00e0*/  STG.E.U8 desc[UR4][R4.64], R7 ;  /* 0x0000000704007986 */ /* 0x000fe2000c101104 */
[----:B------:R-:W-:Y:S05]  /*00f0*/  EXIT ;  /* 0x000000000000794d */ /* 0x000fea0003800000 */
.L_x_0:
[----:B------:R-:W-:-:S00]  /*0100*/  BRA `(.L_x_0) ;  /* 0xfffffffc00fc7947 */ /* 0x000fc0000383ffff */
[----:B------:R-:W-:-:S00]  /*0110*/  NOP ;  /* 0x0000000000007918 */ /* 0x000fc00000000000 */
        /* <DEDUP_REMOVED lines=14> */
.L_x_5:


//--------------------- .text._Z6moduloPKiS0_Pi   --------------------------
	.section	.text._Z6moduloPKiS0_Pi,"ax",@progbits
	.align	128
        .global         _Z6moduloPKiS0_Pi
        .type           _Z6moduloPKiS0_Pi,@function
        .size           _Z6moduloPKiS0_Pi,(.L_x_6 - _Z6moduloPKiS0_Pi)
        .other          _Z6moduloPKiS0_Pi,@"STO_CUDA_ENTRY STV_DEFAULT"
_Z6moduloPKiS0_Pi:
.text._Z6moduloPKiS0_Pi:
[----:B------:R-:W-:Y:S01]  /*0000*/  LDC R1, c[0x0][0x37c] ;  /* 0x0000df00ff017b82 */ /* 0x000fe20000000800 */
[----:B------:R-:W0:Y:S07]  /*0010*/  S2R R5, SR_TID.X ;  /* 0x0000000000057919 */ /* 0x000e2e0000002100 */
[----:B------:R-:W0:Y:S01]  /*0020*/  S2UR UR6, SR_CTAID.X ;  /* 0x00000000000679c3 */ /* 0x000e220000002500 */
[----:B------:R-:W1:Y:S07]  /*0030*/  LDCU.64 UR4, c[0x0][0x358] ;  /* 0x00006b00ff0477ac */ /* 0x000e6e0008000a00 */
[----:B------:R-:W0:Y:S08]  /*0040*/  LDC R0, c[0x0][0x360] ;  /* 0x0000d800ff007b82 */ /* 0x000e300000000800 */
[----:B------:R-:W2:Y:S01]  /*0050*/  LDC.64 R2, c[0x0][0x388] ;  /* 0x0000e200ff027b82 */ /* 0x000ea20000000a00 */
[----:B0-----:R-:W-:-:S07]  /*0060*/  IMAD R0, R0, UR6, R5 ;  /* 0x0000000600007c24 */ /* 0x001fce000f8e0205 */
[----:B------:R-:W0:Y:S01]  /*0070*/  LDC.64 R4, c[0x0][0x380] ;  /* 0x0000e000ff047b82 */ /* 0x000e220000000a00 */
[----:B--2---:R-:W-:-:S06]  /*0080*/  IMAD.WIDE.U32 R2, R0, 0x4, R2 ;  /* 0x0000000400027825 */ /* 0x004fcc00078e0002 */
[----:B-1----:R-:W2:Y:S01]  /*0090*/  LDG.E R2, desc[UR4][R2.64] ;  /* 0x0000000402027981 */ /* 0x002ea2000c1e1900 */
[----:B0-----:R-:W-:-:S05]  /*00a0*/  IMAD.WIDE.U32 R4, R0, 0x4, R4 ;  /* 0x0000000400047825 */ /* 0x001fca00078e0004 */
[----:B------:R0:W3:Y:S01]  /*00b0*/  LDG.E R8, desc[UR4][R4.64] ;  /* 0x0000000404087981 */ /* 0x0000e2000c1e1900 */
[-C--:B--2---:R-:W-:Y:S02]  /*00c0*/  IABS R10, R2.reuse ;  /* 0x00000002000a7213 */ /* 0x084fe40000000000 */
[----:B0-----:R-:W-:Y:S02]  /*00d0*/  IABS R5, R2 ;  /* 0x0000000200057213 */ /* 0x001fe40000000000 */
[----:B------:R-:W0:Y:S01]  /*00e0*/  I2F.RP R9, R10 ;  /* 0x0000000a00097306 */ /* 0x000e220000209400 */
[----:B---3--:R-:W-:-:S07]  /*00f0*/  IABS R4, R8 ;  /* 0x0000000800047213 */ /* 0x008fce0000000000 */
[----:B0-----:R-:W0:Y:S01]  /*0100*/  MUFU.RCP R9, R9 ;  /* 0x0000000900097308 */ /* 0x001e220000001000 */
[----:B------:R-:W-:Y:S02]  /*0110*/  ISETP.GE.AND P2, PT, R8, RZ, PT ;  /* 0x000000ff0800720c */ /* 0x000fe40003f46270 */
[----:B0-----:R-:W-:-:S05]  /*0120*/  IADD3 R6, PT, PT, R9, 0xffffffe, RZ ;  /* 0x0ffffffe09067810 */ /* 0x001fca0007ffe0ff */
[----:B------:R0:W1:Y:S02]  /*0130*/  F2I.FTZ.U32.TRUNC.NTZ R7, R6 ;  /* 0x0000000600077305 */ /* 0x000064000021f000 */
[----:B0-----:R-:W-:Y:S01]  /*0140*/  IMAD.MOV.U32 R6, RZ, RZ, RZ ;  /* 0x000000ffff067224 */ /* 0x001fe200078e00ff */
[----:B-1----:R-:W-:-:S05]  /*0150*/  IADD3 R3, PT, PT, RZ, -R7, RZ ;  /* 0x80000007ff037210 */ /* 0x002fca0007ffe0ff */
[----:B------:R-:W-:-:S04]  /*0160*/  IMAD R3, R3, R10, RZ ;  /* 0x0000000a03037224 */ /* 0x000fc800078e02ff */
[----:B------:R-:W-:Y:S01]  /*0170*/  IMAD.HI.U32 R7, R7, R3, R6 ;  /* 0x0000000307077227 */ /* 0x000fe200078e0006 */
[----:B------:R-:W-:-:S05]  /*0180*/  IADD3 R3, PT, PT, RZ, -R5, RZ ;  /* 0x80000005ff037210 */ /* 0x000fca0007ffe0ff */
[----:B------:R-:W-:-:S04]  /*0190*/  IMAD.HI.U32 R7, R7, R4, RZ ;  /* 0x0000000407077227 */ /* 0x000fc800078e00ff */
[----:B------:R-:W-:Y:S02]  /*01a0*/  IMAD R7, R7, R3, R4 ;  /* 0x0000000307077224 */ /* 0x000fe400078e0204 */
[----:B------:R-:W0:Y:S03]  /*01b0*/  LDC.64 R4, c[0x0][0x390] ;  /* 0x0000e400ff047b82 */ /* 0x000e260000000a00 */
[----:B------:R-:W-:-:S13]  /*01c0*/  ISETP.GT.U32.AND P0, PT, R10, R7, PT ;  /* 0x000000070a00720c */ /* 0x000fda0003f04070 */
[----:B------:R-:W-:Y:S01]  /*01d0*/  @!P0 IMAD.IADD R7, R7, 0x1, -R10 ;  /* 0x0000000107078824 */ /* 0x000fe200078e0a0a */
[----:B------:R-:W-:-:S04]  /*01e0*/  ISETP.NE.AND P0, PT, R2, RZ, PT ;  /* 0x000000ff0200720c */ /* 0x000fc80003f05270 */
[----:B------:R-:W-:Y:S01]  /*01f0*/  ISETP.GT.U32.AND P1, PT, R10, R7, PT ;  /* 0x000000070a00720c */ /* 0x000fe20003f24070 */
[----:B0-----:R-:W-:-:S12]  /*0200*/  IMAD.WIDE.U32 R4, R0, 0x4, R4 ;  /* 0x0000000400047825 */ /* 0x001fd800078e0004 */
[----:B------:R-:W-:-:S05]  /*0210*/  @!P1 IADD3 R7, PT, PT, R7, -R10, RZ ;  /* 0x8000000a07079210 */ /* 0x000fca0007ffe0ff */
[----:B------:R-:W-:Y:S01]  /*0220*/  @!P2 IMAD.MOV R7, RZ, RZ, -R7 ;  /* 0x000000ffff07a224 */ /* 0x000fe200078e0a07 */
[----:B------:R-:W-:-:S05]  /*0230*/  @!P0 LOP3.LUT R7, RZ, R2, RZ, 0x33, !PT ;  /* 0x00000002ff078212 */ /* 0x000fca00078e33ff */
[----:B------:R-:W-:Y:S01]  /*0240*/  STG.E desc[UR4][R4.64], R7 ;  /* 0x0000000704007986 */ /* 0x000fe2000c101904 */
[----:B------:R-:W-:Y:S05]  /*0250*/  EXIT ;  /* 0x000000000000794d */ /* 0x000fea0003800000 */
.L_x_1:
        /* <DEDUP_REMOVED lines=10> */
.L_x_6:


//--------------------- .text._Z8multiplyPKiS0_Pi --------------------------
	.section	.text._Z8multiplyPKiS0_Pi,"ax",@progbits
	.align	128
        .global         _Z8multiplyPKiS0_Pi
        .type           _Z8multiplyPKiS0_Pi,@function
        .size           _Z8multiplyPKiS0_Pi,(.L_x_7 - _Z8multiplyPKiS0_Pi)
        .other          _Z8multiplyPKiS0_Pi,@"STO_CUDA_ENTRY STV_DEFAULT"
_Z8multiplyPKiS0_Pi:
.text._Z8multiplyPKiS0_Pi:
[----:B------:R-:W-:Y:S01]  /*0000*/  LDC R1, c[0x0][0x37c] ;  /* 0x0000df00ff017b82 */ /* 0x000fe20000000800 */
[----:B------:R-:W0:Y:S07]  /*0010*/  S2R R0, SR_TID.X ;  /* 0x0000000000007919 */ /* 0x000e2e0000002100 */
[----:B------:R-:W0:Y:S01]  /*0020*/  S2UR UR6, SR_CTAID.X ;  /* 0x00000000000679c3 */ /* 0x000e220000002500 */
[----:B------:R-:W1:Y:S07]  /*0030*/  LDCU.64 UR4, c[0x0][0x358] ;  /* 0x00006b00ff0477ac */ /* 0x000e6e0008000a00 */
[----:B------:R-:W0:Y:S08]  /*0040*/  LDC R9, c[0x0][0x360] ;  /* 0x0000d800ff097b82 */ /* 0x000e300000000800 */
[----:B------:R-:W2:Y:S08]  /*0050*/  LDC.64 R2, c[0x0][0x380] ;  /* 0x0000e000ff027b82 */ /* 0x000eb00000000a00 */
[----:B------:R-:W3:Y:S01]  /*0060*/  LDC.64 R4, c[0x0][0x388] ;  /* 0x0000e200ff047b82 */ /* 0x000ee20000000a00 */
[----:B0-----:R-:W-:-:S07]  /*0070*/  IMAD R9, R9, UR6, R0 ;  /* 0x0000000609097c24 */ /* 0x001fce000f8e0200 */
[----:B------:R-:W0:Y:S01]  /*0080*/  LDC.64 R6, c[0x0][0x390] ;  /* 0x0000e400ff067b82 */ /* 0x000e220000000a00 */
[----:B--2---:R-:W-:-:S06]  /*0090*/  IMAD.WIDE.U32 R2, R9, 0x4, R2 ;  /* 0x0000000409027825 */ /* 0x004fcc00078e0002 */
[----:B-1----:R-:W2:Y:S01]  /*00a0*/  LDG.E R2, desc[UR4][R2.64] ;  /* 0x0000000402027981 */ /* 0x002ea2000c1e1900 */
[----:B---3--:R-:W-:-:S06]  /*00b0*/  IMAD.WIDE.U32 R4, R9, 0x4, R4 ;  /* 0x0000000409047825 */ /* 0x008fcc00078e0004 */
[----:B------:R-:W2:Y:S01]  /*00c0*/  LDG.E R5, desc[UR4][R4.64] ;  /* 0x0000000404057981 */ /* 0x000ea2000c1e1900 */
[----:B0-----:R-:W-:-:S04]  /*00d0*/  IMAD.WIDE.U32 R6, R9, 0x4, R6 ;  /* 0x0000000409067825 */ /* 0x001fc800078e0006 */
[----:B--2---:R-:W-:-:S05]  /*00e0*/  IMAD R9, R2, R5, RZ ;  /* 0x0000000502097224 */ /* 0x004fca00078e02ff */
[----:B------:R-:W-:Y:S01]  /*00f0*/  STG.E desc[UR4][R6.64], R9 ;  /* 0x0000000906007986 */ /* 0x000fe2000c101904 */
[----:B------:R-:W-:Y:S05]  /*0100*/  EXIT ;  /* 0x000000000000794d */ /* 0x000fea0003800000 */
.L_x_2:
        /* <DEDUP_REMOVED lines=15> */
.L_x_7:


//--------------------- .text._Z8subtractPKiS0_Pi --------------------------
	.section	.text._Z8subtractPKiS0_Pi,"ax",@progbits
	.align	128
        .global         _Z8subtractPKiS0_Pi
        .type           _Z8subtractPKiS0_Pi,@function
        .size           _Z8subtractPKiS0_Pi,(.L_x_8 - _Z8subtractPKiS0_Pi)
        .other          _Z8subtractPKiS0_Pi,@"STO_CUDA_ENTRY STV_DEFAULT"
_Z8subtractPKiS0_Pi:
.text._Z8subtractPKiS0_Pi:
        /* <DEDUP_REMOVED lines=13> */
[----:B0-----:R-:W-:Y:S01]  /*00d0*/  IMAD.WIDE.U32 R6, R9, 0x4, R6 ;  /* 0x0000000409067825 */ /* 0x001fe200078e0006 */
[----:B--2---:R-:W-:-:S05]  /*00e0*/  IADD3 R9, PT, PT, R2, -R5, RZ ;  /* 0x8000000502097210 */ /* 0x004fca0007ffe0ff */
[----:B------:R-:W-:Y:S01]  /*00f0*/  STG.E desc[UR4][R6.64], R9 ;  /* 0x0000000906007986 */ /* 0x000fe2000c101904 */
[----:B------:R-:W-:Y:S05]  /*0100*/  EXIT ;  /* 0x000000000000794d */ /* 0x000fea0003800000 */
.L_x_3:
        /* <DEDUP_REMOVED lines=15> */
.L_x_8:


//--------------------- .text._Z3addPKiS0_Pi      --------------------------
	.section	.text._Z3addPKiS0_Pi,"ax",@progbits
	.align	128
        .global         _Z3addPKiS0_Pi
        .type           _Z3addPKiS0_Pi,@function
        .size           _Z3addPKiS0_Pi,(.L_x_9 - _Z3addPKiS0_Pi)
        .other          _Z3addPKiS0_Pi,@"STO_CUDA_ENTRY STV_DEFAULT"
_Z3addPKiS0_Pi:
.text._Z3addPKiS0_Pi:
        /* <DEDUP_REMOVED lines=14> */
[----:B--2---:R-:W-:-:S05]  /*00e0*/  IADD3 R9, PT, PT, R2, R5, RZ ;  /* 0x0000000502097210 */ /* 0x004fca0007ffe0ff */
[----:B------:R-:W-:Y:S01]  /*00f0*/  STG.E desc[UR4][R6.64], R9 ;  /* 0x0000000906007986 */ /* 0x000fe2000c101904 */
[----:B------:R-:W-:Y:S05]  /*0100*/  EXIT ;  /* 0x000000000000794d */ /* 0x000fea0003800000 */
.L_x_4:
        /* <DEDUP_REMOVED lines=15> */
.L_x_9:


//--------------------- .nv.shared.reserved.0     --------------------------
	.section	.nv.shared.reserved.0,"aw",@nobits
	.weak		__nv_reservedSMEM_offset_0_alias
	.size		__nv_reservedSMEM_offset_0_alias, 0, 64
	.other		__nv_reservedSMEM_offset_0_alias,@"STO_CUDA_RESERVED_SHARED STV_DEFAULT"
__nv_reservedSMEM_offset_0_alias:
	.zero		0
	.zero		64


//--------------------- .nv.constant0._Z6caeserPKcPci --------------------------
	.section	.nv.constant0._Z6caeserPKcPci,"a",@progbits
	.sectionflags	@""
	.align	4
.nv.constant0._Z6caeserPKcPci:
	.zero		916


//--------------------- .nv.constant0._Z6moduloPKiS0_Pi --------------------------
	.section	.nv.constant0._Z6moduloPKiS0_Pi,"a",@progbits
	.sectionflags	@""
	.align	4
.nv.constant0._Z6moduloPKiS0_Pi:
	.zero		920


//--------------------- .nv.constant0._Z8multiplyPKiS0_Pi --------------------------
	.section	.nv.constant0._Z8multiplyPKiS0_Pi,"a",@progbits
	.sectionflags	@""
	.align	4
.nv.constant0._Z8multiplyPKiS0_Pi:
	.zero		920


//--------------------- .nv.constant0._Z8subtractPKiS0_Pi --------------------------
	.section	.nv.constant0._Z8subtractPKiS0_Pi,"a",@progbits
	.sectionflags	@""
	.align	4
.nv.constant0._Z8subtractPKiS0_Pi:
	.zero		920


//--------------------- .nv.constant0._Z3addPKiS0_Pi --------------------------
	.section	.nv.constant0._Z3addPKiS0_Pi,"a",@progbits
	.sectionflags	@""
	.align	4
.nv.constant0._Z3addPKiS0_Pi:
	.zero		920


//--------------------- SYMBOLS --------------------------

	.type		.nv.reservedSmem.offset0,@object
	.size		.nv.reservedSmem.offset0,0x4
